//
// Generated by NVIDIA NVVM Compiler
//
// Compiler Build ID: CL-36424714
// Cuda compilation tools, release 13.0, V13.0.88
// Based on NVVM 20.0.0
//

.version 9.0
.target sm_100
.address_size 64

	// .globl	_Z6matmulPfS_S_iii
// _ZZ6matmulPfS_S_iiiE1P has been demoted
// _ZZ6matmulPfS_S_iiiE1Q has been demoted

.visible .entry _Z6matmulPfS_S_iii(
	.param .u64 .ptr .align 1 _Z6matmulPfS_S_iii_param_0,
	.param .u64 .ptr .align 1 _Z6matmulPfS_S_iii_param_1,
	.param .u64 .ptr .align 1 _Z6matmulPfS_S_iii_param_2,
	.param .u32 _Z6matmulPfS_S_iii_param_3,
	.param .u32 _Z6matmulPfS_S_iii_param_4,
	.param .u32 _Z6matmulPfS_S_iii_param_5
)
{
	.reg .pred 	%p<13>;
	.reg .b32 	%r<32>;
	.reg .b32 	%f<27>;
	.reg .b64 	%rd<13>;
	// demoted variable
	.shared .align 4 .b8 _ZZ6matmulPfS_S_iiiE1P[16];
	// demoted variable
	.shared .align 4 .b8 _ZZ6matmulPfS_S_iiiE1Q[16];
	ld.param.u64 	%rd3, [_Z6matmulPfS_S_iii_param_0];
	ld.param.u64 	%rd4, [_Z6matmulPfS_S_iii_param_1];
	ld.param.u64 	%rd5, [_Z6matmulPfS_S_iii_param_2];
	ld.param.u32 	%r15, [_Z6matmulPfS_S_iii_param_3];
	ld.param.u32 	%r16, [_Z6matmulPfS_S_iii_param_4];
	ld.param.u32 	%r17, [_Z6matmulPfS_S_iii_param_5];
	mov.u32 	%r18, %ctaid.x;
	mov.u32 	%r19, %ntid.x;
	mov.u32 	%r1, %tid.x;
	mad.lo.s32 	%r2, %r18, %r19, %r1;
	mov.u32 	%r20, %ctaid.y;
	mov.u32 	%r21, %ntid.y;
	mov.u32 	%r3, %tid.y;
	mad.lo.s32 	%r4, %r20, %r21, %r3;
	cvt.rn.f32.s32 	%f11, %r16;
	mul.f32 	%f12, %f11, 0f3F000000;
	cvt.rpi.f32.f32 	%f1, %f12;
	setp.leu.f32 	%p2, %f1, 0f00000000;
	mov.f32 	%f25, 0f00000000;
	@%p2 bra 	$L__BB0_9;
	setp.lt.s32 	%p3, %r4, %r15;
	shl.b32 	%r23, %r3, 3;
	mov.u32 	%r24, _ZZ6matmulPfS_S_iiiE1P;
	add.s32 	%r5, %r24, %r23;
	shl.b32 	%r25, %r1, 2;
	add.s32 	%r6, %r5, %r25;
	mul.lo.s32 	%r7, %r16, %r4;
	setp.lt.s32 	%p4, %r2, %r17;
	mov.u32 	%r26, _ZZ6matmulPfS_S_iiiE1Q;
	add.s32 	%r9, %r26, %r25;
	add.s32 	%r8, %r9, %r23;
	and.pred  	%p1, %p3, %p4;
	cvta.to.global.u64 	%rd1, %rd3;
	cvta.to.global.u64 	%rd2, %rd4;
	mov.f32 	%f25, 0f00000000;
	mov.b32 	%r31, 0;
	not.pred 	%p11, %p1;
$L__BB0_2:
	setp.ge.s32 	%p5, %r4, %r15;
	shl.b32 	%r11, %r31, 1;
	add.s32 	%r27, %r11, %r1;
	setp.ge.s32 	%p6, %r27, %r16;
	mov.f32 	%f23, 0f00000000;
	or.pred  	%p7, %p5, %p6;
	@%p7 bra 	$L__BB0_4;
	add.s32 	%r28, %r27, %r7;
	mul.wide.s32 	%rd6, %r28, 4;
	add.s64 	%rd7, %rd1, %rd6;
	ld.global.f32 	%f23, [%rd7];
$L__BB0_4:
	setp.ge.s32 	%p8, %r2, %r17;
	st.shared.f32 	[%r6], %f23;
	add.s32 	%r13, %r11, %r3;
	setp.ge.s32 	%p9, %r13, %r16;
	mov.f32 	%f24, 0f00000000;
	or.pred  	%p10, %p8, %p9;
	@%p10 bra 	$L__BB0_6;
	mad.lo.s32 	%r29, %r13, %r17, %r2;
	mul.wide.s32 	%rd8, %r29, 4;
	add.s64 	%rd9, %rd2, %rd8;
	ld.global.f32 	%f24, [%rd9];
$L__BB0_6:
	st.shared.f32 	[%r8], %f24;
	bar.sync 	0;
	@%p11 bra 	$L__BB0_8;
	ld.shared.f32 	%f16, [%r5];
	ld.shared.f32 	%f17, [%r9];
	fma.rn.f32 	%f18, %f16, %f17, %f25;
	ld.shared.f32 	%f19, [%r5+4];
	ld.shared.f32 	%f20, [%r9+8];
	fma.rn.f32 	%f25, %f19, %f20, %f18;
$L__BB0_8:
	bar.sync 	0;
	add.s32 	%r31, %r31, 1;
	cvt.rn.f32.u32 	%f21, %r31;
	setp.gt.f32 	%p12, %f1, %f21;
	@%p12 bra 	$L__BB0_2;
$L__BB0_9:
	cvta.to.global.u64 	%rd10, %rd5;
	mad.lo.s32 	%r30, %r17, %r4, %r2;
	mul.wide.s32 	%rd11, %r30, 4;
	add.s64 	%rd12, %rd10, %rd11;
	st.global.f32 	[%rd12], %f25;
	ret;

}


// ===== COMPILED SASS (sm_100) =====

	.target	sm_100

	.elftype	@"ET_EXEC"


//--------------------- .note.nv.tkinfo           --------------------------
	.section	.note.nv.tkinfo,"",@"SHT_NOTE"
	.sectionflags	@"SHF_NOTE_NV_TKINFO"
	.tkinfo
        /*0018*/ 	.word	0x00000002
        /*0030*/ 	.string	""
        /*0030*/ 	.string	"ptxas"
        /*0030*/ 	.string	"Cuda compilation tools, release 13.0, V13.0.88"
        /*0030*/ 	.string	"Build cuda_13.0.r13.0/compiler.36424714_0"
        /*0030*/ 	.string	"-arch sm_100 -m 64 "



//--------------------- .note.nv.cuinfo           --------------------------
	.section	.note.nv.cuinfo,"",@"SHT_NOTE"
	.sectionflags	@"SHF_NOTE_NV_CUINFO"
        /*0018*/ 	.short	0x0002
        /*001a*/ 	.short	0x0064
        /*001c*/ 	.short	0x0082
	.zero		2


//--------------------- .nv.info                  --------------------------
	.section	.nv.info,"",@"SHT_CUDA_INFO"
	.align	4


	//----- nvinfo : EIATTR_REGCOUNT
	.align		4
        /*0000*/ 	.byte	0x04, 0x2f
        /*0002*/ 	.short	(.L_1 - .L_0)
	.align		4
.L_0:
        /*0004*/ 	.word	index@(_Z6matmulPfS_S_iii)
        /*0008*/ 	.word	0x0000001e


	//----- nvinfo : EIATTR_FRAME_SIZE
	.align		4
.L_1:
        /*000c*/ 	.byte	0x04, 0x11
        /*000e*/ 	.short	(.L_3 - .L_2)
	.align		4
.L_2:
        /*0010*/ 	.word	index@(_Z6matmulPfS_S_iii)
        /*0014*/ 	.word	0x00000000


	//----- nvinfo : EIATTR_MIN_STACK_SIZE
	.align		4
.L_3:
        /*0018*/ 	.byte	0x04, 0x12
        /*001a*/ 	.short	(.L_5 - .L_4)
	.align		4
.L_4:
        /*001c*/ 	.word	index@(_Z6matmulPfS_S_iii)
        /*0020*/ 	.word	0x00000000
.L_5:


//--------------------- .nv.compat                --------------------------
	.section	.nv.compat,"",@"SHT_CUDA_COMPAT_INFO"
	.align	4
        /*0000*/ 	.byte	0x02, 0x09, 0x00, 0x00, 0x02, 0x02, 0x01, 0x00, 0x02, 0x05, 0x05, 0x00, 0x03, 0x07, 0x01, 0x01
        /*0010*/ 	.byte	0x02, 0x03, 0x00, 0x00, 0x02, 0x06, 0x01, 0x00, 0x04, 0x0b, 0x08, 0x00, 0x09, 0x00, 0x00, 0x00
        /*0020*/ 	.byte	0x00, 0x00, 0x00, 0x00


//--------------------- .nv.info._Z6matmulPfS_S_iii --------------------------
	.section	.nv.info._Z6matmulPfS_S_iii,"",@"SHT_CUDA_INFO"
	.sectionflags	@""
	.align	4


	//----- nvinfo : EIATTR_CUDA_API_VERSION
	.align		4
        /*0000*/ 	.byte	0x04, 0x37
        /*0002*/ 	.short	(.L_7 - .L_6)
.L_6:
        /*0004*/ 	.word	0x00000082


	//----- nvinfo : EIATTR_KPARAM_INFO
	.align		4
.L_7:
        /*0008*/ 	.byte	0x04, 0x17
        /*000a*/ 	.short	(.L_9 - .L_8)
.L_8:
        /*000c*/ 	.word	0x00000000
        /*0010*/ 	.short	0x0005
        /*0012*/ 	.short	0x0020
        /*0014*/ 	.byte	0x00, 0xf0, 0x11, 0x00


	//----- nvinfo : EIATTR_KPARAM_INFO
	.align		4
.L_9:
        /*0018*/ 	.byte	0x04, 0x17
        /*001a*/ 	.short	(.L_11 - .L_10)
.L_10:
        /*001c*/ 	.word	0x00000000
        /*0020*/ 	.short	0x0004
        /*0022*/ 	.short	0x001c
        /*0024*/ 	.byte	0x00, 0xf0, 0x11, 0x00


	//----- nvinfo : EIATTR_KPARAM_INFO
	.align		4
.L_11:
        /*0028*/ 	.byte	0x04, 0x17
        /*002a*/ 	.short	(.L_13 - .L_12)
.L_12:
        /*002c*/ 	.word	0x00000000
        /*0030*/ 	.short	0x0003
        /*0032*/ 	.short	0x0018
        /*0034*/ 	.byte	0x00, 0xf0, 0x11, 0x00


	//----- nvinfo : EIATTR_KPARAM_INFO
	.align		4
.L_13:
        /*0038*/ 	.byte	0x04, 0x17
        /*003a*/ 	.short	(.L_15 - .L_14)
.L_14:
        /*003c*/ 	.word	0x00000000
        /*0040*/ 	.short	0x0002
        /*0042*/ 	.short	0x0010
        /*0044*/ 	.byte	0x00, 0xf5, 0x21, 0x00


	//----- nvinfo : EIATTR_KPARAM_INFO
	.align		4
.L_15:
        /*0048*/ 	.byte	0x04, 0x17
        /*004a*/ 	.short	(.L_17 - .L_16)
.L_16:
        /*004c*/ 	.word	0x00000000
        /*0050*/ 	.short	0x0001
        /*0052*/ 	.short	0x0008
        /*0054*/ 	.byte	0x00, 0xf5, 0x21, 0x00


	//----- nvinfo : EIATTR_KPARAM_INFO
	.align		4
.L_17:
        /*0058*/ 	.byte	0x04, 0x17
        /*005a*/ 	.short	(.L_19 - .L_18)
.L_18:
        /*005c*/ 	.word	0x00000000
        /*0060*/ 	.short	0x0000
        /*0062*/ 	.short	0x0000
        /*0064*/ 	.byte	0x00, 0xf5, 0x21, 0x00


	//----- nvinfo : EIATTR_SPARSE_MMA_MASK
	.align		4
.L_19:
        /*0068*/ 	.byte	0x03, 0x50
        /*006a*/ 	.short	0x0000


	//----- nvinfo : EIATTR_MAXREG_COUNT
	.align		4
        /*006c*/ 	.byte	0x03, 0x1b
        /*006e*/ 	.short	0x00ff


	//----- nvinfo : EIATTR_NUM_BARRIERS
	.align		4
        /*0070*/ 	.byte	0x02, 0x4c
        /*0072*/ 	.byte	0x01
	.zero		1


	//----- nvinfo : EIATTR_MERCURY_ISA_VERSION
	.align		4
        /*0074*/ 	.byte	0x03, 0x5f
        /*0076*/ 	.short	0x0101


	//----- nvinfo : EIATTR_VRC_CTA_INIT_COUNT
	.align		4
        /*0078*/ 	.byte	0x02, 0x4a
	.zero		1
	.zero		1


	//----- nvinfo : EIATTR_EXIT_INSTR_OFFSETS
	.align		4
        /*007c*/ 	.byte	0x04, 0x1c
        /*007e*/ 	.short	(.L_21 - .L_20)


	//   ....[0]....
.L_20:
        /*0080*/ 	.word	0x00000440


	//----- nvinfo : EIATTR_CBANK_PARAM_SIZE
	.align		4
.L_21:
        /*0084*/ 	.byte	0x03, 0x19
        /*0086*/ 	.short	0x0024


	//----- nvinfo : EIATTR_PARAM_CBANK
	.align		4
        /*0088*/ 	.byte	0x04, 0x0a
        /*008a*/ 	.short	(.L_23 - .L_22)
	.align		4
.L_22:
        /*008c*/ 	.word	index@(.nv.constant0._Z6matmulPfS_S_iii)
        /*0090*/ 	.short	0x0380
        /*0092*/ 	.short	0x0024


	//----- nvinfo : EIATTR_SW_WAR
	.align		4
.L_23:
        /*0094*/ 	.byte	0x04, 0x36
        /*0096*/ 	.short	(.L_25 - .L_24)
.L_24:
        /*0098*/ 	.word	0x00000008
.L_25:


//--------------------- .nv.callgraph             --------------------------
	.section	.nv.callgraph,"",@"SHT_CUDA_CALLGRAPH"
	.align	4
	.sectionentsize	8
	.align		4
        /*0000*/ 	.word	0x00000000
	.align		4
        /*0004*/ 	.word	0xffffffff
	.align		4
        /*0008*/ 	.word	0x00000000
	.align		4
        /*000c*/ 	.word	0xfffffffe
	.align		4
        /*0010*/ 	.word	0x00000000
	.align		4
        /*0014*/ 	.word	0xfffffffd
	.align		4
        /*0018*/ 	.word	0x00000000
	.align		4
        /*001c*/ 	.word	0xfffffffc


//--------------------- .text._Z6matmulPfS_S_iii  --------------------------
	.section	.text._Z6matmulPfS_S_iii,"ax",@progbits
	.align	128
        .global         _Z6matmulPfS_S_iii
        .type           _Z6matmulPfS_S_iii,@function
        .size           _Z6matmulPfS_S_iii,(.L_x_3 - _Z6matmulPfS_S_iii)
        .other          _Z6matmulPfS_S_iii,@"STO_CUDA_ENTRY STV_DEFAULT"
_Z6matmulPfS_S_iii:
.text._Z6matmulPfS_S_iii:
[----:B------:R-:W-:Y:S01]  /*0000*/  LDC R1, c[0x0][0x37c] ;  /* 0x0000df00ff017b82 */ /* 0x000fe20000000800 */
[----:B------:R-:W0:Y:S01]  /*0010*/  LDCU UR4, c[0x0][0x39c] ;  /* 0x00007380ff0477ac */ /* 0x000e220008000800 */
[----:B------:R-:W1:Y:S06]  /*0020*/  S2R R0, SR_TID.X ;  /* 0x0000000000007919 */ /* 0x000e6c0000002100 */
[----:B------:R-:W1:Y:S01]  /*0030*/  LDC R5, c[0x0][0x360] ;  /* 0x0000d800ff057b82 */ /* 0x000e620000000800 */
[----:B------:R-:W-:Y:S01]  /*0040*/  IMAD.MOV.U32 R9, RZ, RZ, RZ ;  /* 0x000000ffff097224 */ /* 0x000fe200078e00ff */
[----:B------:R-:W2:Y:S01]  /*0050*/  LDCU.64 UR8, c[0x0][0x358] ;  /* 0x00006b00ff0877ac */ /* 0x000ea20008000a00 */
[----:B------:R-:W3:Y:S05]  /*0060*/  S2R R8, SR_TID.Y ;  /* 0x0000000000087919 */ /* 0x000eea0000002200 */
[----:B------:R-:W-:Y:S01]  /*0070*/  S2UR UR5, SR_CTAID.Y ;  /* 0x00000000000579c3 */ /* 0x000fe20000002600 */
[----:B0-----:R-:W-:-:S07]  /*0080*/  I2FP.F32.S32 R2, UR4 ;  /* 0x0000000400027c45 */ /* 0x001fce0008201400 */
[----:B------:R-:W1:Y:S01]  /*0090*/  S2UR UR4, SR_CTAID.X ;  /* 0x00000000000479c3 */ /* 0x000e620000002500 */
[----:B------:R-:W-:-:S07]  /*00a0*/  FMUL R12, R2, 0.5 ;  /* 0x3f000000020c7820 */ /* 0x000fce0000400000 */
[----:B------:R-:W3:Y:S01]  /*00b0*/  LDC R15, c[0x0][0x364] ;  /* 0x0000d900ff0f7b82 */ /* 0x000ee20000000800 */
[----:B------:R-:W0:Y:S07]  /*00c0*/  FRND.CEIL R12, R12 ;  /* 0x0000000c000c7307 */ /* 0x000e2e0000209000 */
[----:B------:R-:W4:Y:S01]  /*00d0*/  LDC.64 R2, c[0x0][0x390] ;  /* 0x0000e400ff027b82 */ /* 0x000f220000000a00 */
[----:B-1----:R-:W-:Y:S01]  /*00e0*/  IMAD R14, R5, UR4, R0 ;  /* 0x00000004050e7c24 */ /* 0x002fe2000f8e0200 */
[----:B0-----:R-:W-:Y:S01]  /*00f0*/  FSETP.GT.AND P0, PT, R12, RZ, PT ;  /* 0x000000ff0c00720b */ /* 0x001fe20003f04000 */
[----:B---3--:R-:W-:-:S12]  /*0100*/  IMAD R15, R15, UR5, R8 ;  /* 0x000000050f0f7c24 */ /* 0x008fd8000f8e0208 */
[----:B--2---:R-:W-:Y:S05]  /*0110*/  @!P0 BRA `(.L_x_0) ;  /* 0x0000000000b88947 */ /* 0x004fea0003800000 */
[----:B------:R-:W0:Y:S01]  /*0120*/  S2UR UR6, SR_CgaCtaId ;  /* 0x00000000000679c3 */ /* 0x000e220000008800 */
[----:B------:R-:W1:Y:S01]  /*0130*/  LDCU UR7, c[0x0][0x3a0] ;  /* 0x00007400ff0777ac */ /* 0x000e620008000800 */
[----:B------:R-:W-:Y:S02]  /*0140*/  HFMA2 R13, -RZ, RZ, 0, 0 ;  /* 0x00000000ff0d7431 */ /* 0x000fe400000001ff */
[----:B------:R-:W-:Y:S01]  /*0150*/  IMAD.MOV.U32 R9, RZ, RZ, RZ ;  /* 0x000000ffff097224 */ /* 0x000fe200078e00ff */
[----:B------:R-:W2:Y:S01]  /*0160*/  LDCU UR10, c[0x0][0x398] ;  /* 0x00007300ff0a77ac */ /* 0x000ea20008000800 */
[----:B------:R-:W-:Y:S01]  /*0170*/  UMOV UR4, 0x400 ;  /* 0x0000040000047882 */ /* 0x000fe20000000000 */
[----:B------:R-:W3:Y:S01]  /*0180*/  LDCU UR11, c[0x0][0x3a0] ;  /* 0x00007400ff0b77ac */ /* 0x000ee20008000800 */
[----:B------:R-:W-:Y:S01]  /*0190*/  UIADD3 UR5, UPT, UPT, UR4, 0x10, URZ ;  /* 0x0000001004057890 */ /* 0x000fe2000fffe0ff */
[----:B------:R-:W3:Y:S01]  /*01a0*/  LDCU.64 UR12, c[0x0][0x398] ;  /* 0x00007300ff0c77ac */ /* 0x000ee20008000a00 */
[----:B-1----:R-:W-:-:S04]  /*01b0*/  ISETP.GE.AND P0, PT, R14, UR7, PT ;  /* 0x000000070e007c0c */ /* 0x002fc8000bf06270 */
[----:B--2---:R-:W-:Y:S01]  /*01c0*/  ISETP.LT.AND P0, PT, R15, UR10, !P0 ;  /* 0x0000000a0f007c0c */ /* 0x004fe2000c701270 */
[----:B0-----:R-:W-:Y:S02]  /*01d0*/  ULEA UR4, UR6, UR4, 0x18 ;  /* 0x0000000406047291 */ /* 0x001fe4000f8ec0ff */
[----:B------:R-:W-:-:S04]  /*01e0*/  ULEA UR5, UR6, UR5, 0x18 ;  /* 0x0000000506057291 */ /* 0x000fc8000f8ec0ff */
[----:B------:R-:W-:Y:S02]  /*01f0*/  LEA R17, R8, UR4, 0x3 ;  /* 0x0000000408117c11 */ /* 0x000fe4000f8e18ff */
[----:B------:R-:W-:-:S03]  /*0200*/  LEA R19, R0, UR5, 0x2 ;  /* 0x0000000500137c11 */ /* 0x000fc6000f8e10ff */
[----:B------:R-:W-:Y:S01]  /*0210*/  IMAD R16, R0, 0x4, R17 ;  /* 0x0000000400107824 */ /* 0x000fe200078e0211 */
[----:B---3--:R-:W-:-:S07]  /*0220*/  LEA R18, R8, R19, 0x3 ;  /* 0x0000001308127211 */ /* 0x008fce00078e18ff */
.L_x_1:
[C---:B------:R-:W-:Y:S01]  /*0230*/  IMAD R10, R13.reuse, 0x2, R0 ;  /* 0x000000020d0a7824 */ /* 0x040fe200078e0200 */
[----:B------:R-:W-:Y:S01]  /*0240*/  LEA R23, R13, R8, 0x1 ;  /* 0x000000080d177211 */ /* 0x000fe200078e08ff */
[----:B------:R-:W-:-:S03]  /*0250*/  IMAD.MOV.U32 R21, RZ, RZ, RZ ;  /* 0x000000ffff157224 */ /* 0x000fc600078e00ff */
[----:B------:R-:W-:Y:S02]  /*0260*/  ISETP.GE.AND P1, PT, R23, UR13, PT ;  /* 0x0000000d17007c0c */ /* 0x000fe4000bf26270 */
[----:B------:R-:W-:Y:S02]  /*0270*/  ISETP.GE.AND P2, PT, R10, UR13, PT ;  /* 0x0000000d0a007c0c */ /* 0x000fe4000bf46270 */
[----:B------:R-:W-:Y:S02]  /*0280*/  ISETP.GE.OR P1, PT, R14, UR11, P1 ;  /* 0x0000000b0e007c0c */ /* 0x000fe40008f26670 */
[----:B------:R-:W-:-:S11]  /*0290*/  ISETP.GE.OR P2, PT, R15, UR12, P2 ;  /* 0x0000000c0f007c0c */ /* 0x000fd60009746670 */
[----:B------:R-:W0:Y:S01]  /*02a0*/  @!P1 LDC.64 R4, c[0x0][0x388] ;  /* 0x0000e200ff049b82 */ /* 0x000e220000000a00 */
[----:B------:R-:W-:Y:S02]  /*02b0*/  @!P1 IMAD R23, R23, UR11, R14 ;  /* 0x0000000b17179c24 */ /* 0x000fe4000f8e020e */
[----:B------:R-:W-:-:S05]  /*02c0*/  @!P2 IMAD R11, R15, UR13, R10 ;  /* 0x0000000d0f0bac24 */ /* 0x000fca000f8e020a */
[----:B------:R-:W1:Y:S01]  /*02d0*/  @!P2 LDC.64 R6, c[0x0][0x380] ;  /* 0x0000e000ff06ab82 */ /* 0x000e620000000a00 */
[----:B0-----:R-:W-:Y:S01]  /*02e0*/  @!P1 IMAD.WIDE R4, R23, 0x4, R4 ;  /* 0x0000000417049825 */ /* 0x001fe200078e0204 */
[----:B------:R-:W-:-:S06]  /*02f0*/  MOV R23, RZ ;  /* 0x000000ff00177202 */ /* 0x000fcc0000000f00 */
[----:B------:R-:W2:Y:S01]  /*0300*/  @!P1 LDG.E R23, desc[UR8][R4.64] ;  /* 0x0000000804179981 */ /* 0x000ea2000c1e1900 */
[----:B-1----:R-:W-:-:S05]  /*0310*/  @!P2 IMAD.WIDE R6, R11, 0x4, R6 ;  /* 0x000000040b06a825 */ /* 0x002fca00078e0206 */
[----:B------:R-:W3:Y:S01]  /*0320*/  @!P2 LDG.E R21, desc[UR8][R6.64] ;  /* 0x000000080615a981 */ /* 0x000ee2000c1e1900 */
[----:B------:R-:W-:-:S04]  /*0330*/  IADD3 R13, PT, PT, R13, 0x1, RZ ;  /* 0x000000010d0d7810 */ /* 0x000fc80007ffe0ff */
[----:B------:R-:W-:-:S04]  /*0340*/  I2FP.F32.U32 R27, R13 ;  /* 0x0000000d001b7245 */ /* 0x000fc80000201000 */
[----:B------:R-:W-:Y:S01]  /*0350*/  FSETP.GT.AND P1, PT, R12, R27, PT ;  /* 0x0000001b0c00720b */ /* 0x000fe20003f24000 */
[----:B---3--:R-:W-:Y:S04]  /*0360*/  STS [R16], R21 ;  /* 0x0000001510007388 */ /* 0x008fe80000000800 */
[----:B--2---:R-:W-:Y:S01]  /*0370*/  STS [R18], R23 ;  /* 0x0000001712007388 */ /* 0x004fe20000000800 */
[----:B------:R-:W-:Y:S06]  /*0380*/  BAR.SYNC.DEFER_BLOCKING 0x0 ;  /* 0x0000000000007b1d */ /* 0x000fec0000010000 */
[----:B------:R-:W-:Y:S04]  /*0390*/  @P0 LDS R20, [R19] ;  /* 0x0000000013140984 */ /* 0x000fe80000000800 */
[----:B------:R-:W0:Y:S04]  /*03a0*/  @P0 LDS.64 R10, [R17] ;  /* 0x00000000110a0984 */ /* 0x000e280000000a00 */
[----:B------:R-:W1:Y:S01]  /*03b0*/  @P0 LDS R25, [R19+0x8] ;  /* 0x0000080013190984 */ /* 0x000e620000000800 */
[----:B0-----:R-:W-:-:S04]  /*03c0*/  @P0 FFMA R10, R10, R20, R9 ;  /* 0x000000140a0a0223 */ /* 0x001fc80000000009 */
[----:B-1----:R-:W-:Y:S01]  /*03d0*/  @P0 FFMA R9, R25, R11, R10 ;  /* 0x0000000b19090223 */ /* 0x002fe2000000000a */
[----:B------:R-:W-:Y:S06]  /*03e0*/  BAR.SYNC.DEFER_BLOCKING 0x0 ;  /* 0x0000000000007b1d */ /* 0x000fec0000010000 */
[----:B------:R-:W-:Y:S05]  /*03f0*/  @P1 BRA `(.L_x_1) ;  /* 0xfffffffc008c1947 */ /* 0x000fea000383ffff */
.L_x_0:
[----:B------:R-:W0:Y:S02]  /*0400*/  LDCU UR4, c[0x0][0x3a0] ;  /* 0x00007400ff0477ac */ /* 0x000e240008000800 */
[----:B0-----:R-:W-:-:S04]  /*0410*/  IMAD R15, R15, UR4, R14 ;  /* 0x000000040f0f7c24 */ /* 0x001fc8000f8e020e */
[----:B----4-:R-:W-:-:S05]  /*0420*/  IMAD.WIDE R2, R15, 0x4, R2 ;  /* 0x000000040f027825 */ /* 0x010fca00078e0202 */
[----:B------:R-:W-:Y:S01]  /*0430*/  STG.E desc[UR8][R2.64], R9 ;  /* 0x0000000902007986 */ /* 0x000fe2000c101908 */
[----:B------:R-:W-:Y:S05]  /*0440*/  EXIT ;  /* 0x000000000000794d */ /* 0x000fea0003800000 */
.L_x_2:
[----:B------:R-:W-:-:S00]  /*0450*/  BRA `(.L_x_2) ;  /* 0xfffffffc00fc7947 */ /* 0x000fc0000383ffff */
[----:B------:R-:W-:-:S00]  /*0460*/  NOP ;  /* 0x0000000000007918 */ /* 0x000fc00000000000 */
        /* <DEDUP_REMOVED lines=9> */
.L_x_3:


//--------------------- .nv.shared._Z6matmulPfS_S_iii --------------------------
	.section	.nv.shared._Z6matmulPfS_S_iii,"aw",@nobits
	.sectionflags	@""
	.align	4
.nv.shared._Z6matmulPfS_S_iii:
	.zero		1056


//--------------------- .nv.shared.reserved.0     --------------------------
	.section	.nv.shared.reserved.0,"aw",@nobits
	.weak		__nv_reservedSMEM_offset_0_alias
	.size		__nv_reservedSMEM_offset_0_alias, 0, 64
	.other		__nv_reservedSMEM_offset_0_alias,@"STO_CUDA_RESERVED_SHARED STV_DEFAULT"
__nv_reservedSMEM_offset_0_alias:
	.zero		0
	.zero		64


//--------------------- .nv.constant0._Z6matmulPfS_S_iii --------------------------
	.section	.nv.constant0._Z6matmulPfS_S_iii,"a",@progbits
	.sectionflags	@""
	.align	4
.nv.constant0._Z6matmulPfS_S_iii:
	.zero		932


//--------------------- SYMBOLS --------------------------

	.type		.nv.reservedSmem.offset0,@object
	.size		.nv.reservedSmem.offset0,0x4
	.type		.nv.reservedSmem.cap,@object
	.size		.nv.reservedSmem.cap,0x4
